//
// Generated by NVIDIA NVVM Compiler
//
// Compiler Build ID: CL-36424714
// Cuda compilation tools, release 13.0, V13.0.88
// Based on NVVM 20.0.0
//

.version 9.0
.target sm_100
.address_size 64

	// .globl	_Z8responsePdS_S_S_dS_S_iPiS0_S_
// _ZZ8responsePdS_S_S_dS_S_iPiS0_S_E1k has been demoted
// _ZZ8responsePdS_S_S_dS_S_iPiS0_S_E1u has been demoted
// _ZZ8responsePdS_S_S_dS_S_iPiS0_S_E1v has been demoted
// _ZZ8responsePdS_S_S_dS_S_iPiS0_S_E18link_space_craft_0 has been demoted
// _ZZ8responsePdS_S_S_dS_S_iPiS0_S_E18link_space_craft_1 has been demoted
// _ZZ8responsePdS_S_S_dS_S_iPiS0_S_E6x0_all has been demoted
// _ZZ8responsePdS_S_S_dS_S_iPiS0_S_E6x1_all has been demoted
// _ZZ8responsePdS_S_S_dS_S_iPiS0_S_E5n_all has been demoted

.visible .entry _Z8responsePdS_S_S_dS_S_iPiS0_S_(
	.param .u64 .ptr .align 1 _Z8responsePdS_S_S_dS_S_iPiS0_S__param_0,
	.param .u64 .ptr .align 1 _Z8responsePdS_S_S_dS_S_iPiS0_S__param_1,
	.param .u64 .ptr .align 1 _Z8responsePdS_S_S_dS_S_iPiS0_S__param_2,
	.param .u64 .ptr .align 1 _Z8responsePdS_S_S_dS_S_iPiS0_S__param_3,
	.param .f64 _Z8responsePdS_S_S_dS_S_iPiS0_S__param_4,
	.param .u64 .ptr .align 1 _Z8responsePdS_S_S_dS_S_iPiS0_S__param_5,
	.param .u64 .ptr .align 1 _Z8responsePdS_S_S_dS_S_iPiS0_S__param_6,
	.param .u32 _Z8responsePdS_S_S_dS_S_iPiS0_S__param_7,
	.param .u64 .ptr .align 1 _Z8responsePdS_S_S_dS_S_iPiS0_S__param_8,
	.param .u64 .ptr .align 1 _Z8responsePdS_S_S_dS_S_iPiS0_S__param_9,
	.param .u64 .ptr .align 1 _Z8responsePdS_S_S_dS_S_iPiS0_S__param_10
)
{
	.reg .pred 	%p<9>;
	.reg .b32 	%r<70>;
	.reg .b64 	%rd<50>;
	.reg .b64 	%fd<47>;
	// demoted variable
	.shared .align 8 .b8 _ZZ8responsePdS_S_S_dS_S_iPiS0_S_E1k[24];
	// demoted variable
	.shared .align 8 .b8 _ZZ8responsePdS_S_S_dS_S_iPiS0_S_E1u[24];
	// demoted variable
	.shared .align 8 .b8 _ZZ8responsePdS_S_S_dS_S_iPiS0_S_E1v[24];
	// demoted variable
	.shared .align 8 .b8 _ZZ8responsePdS_S_S_dS_S_iPiS0_S_E18link_space_craft_0[48];
	// demoted variable
	.shared .align 8 .b8 _ZZ8responsePdS_S_S_dS_S_iPiS0_S_E18link_space_craft_1[48];
	// demoted variable
	.shared .align 8 .b8 _ZZ8responsePdS_S_S_dS_S_iPiS0_S_E6x0_all[6144];
	// demoted variable
	.shared .align 8 .b8 _ZZ8responsePdS_S_S_dS_S_iPiS0_S_E6x1_all[6144];
	// demoted variable
	.shared .align 8 .b8 _ZZ8responsePdS_S_S_dS_S_iPiS0_S_E5n_all[6144];
	ld.param.u64 	%rd15, [_Z8responsePdS_S_S_dS_S_iPiS0_S__param_1];
	ld.param.u64 	%rd16, [_Z8responsePdS_S_S_dS_S_iPiS0_S__param_2];
	ld.param.u64 	%rd17, [_Z8responsePdS_S_S_dS_S_iPiS0_S__param_3];
	ld.param.u64 	%rd20, [_Z8responsePdS_S_S_dS_S_iPiS0_S__param_8];
	ld.param.u64 	%rd21, [_Z8responsePdS_S_S_dS_S_iPiS0_S__param_9];
	mov.u32 	%r67, %tid.x;
	setp.gt.u32 	%p1, %r67, 2;
	@%p1 bra 	$L__BB0_3;
	mov.u32 	%r2, %ntid.x;
	mul.wide.u32 	%rd48, %r67, 8;
	mul.wide.u32 	%rd2, %r2, 8;
	cvta.to.global.u64 	%rd3, %rd15;
	cvta.to.global.u64 	%rd4, %rd16;
	cvta.to.global.u64 	%rd5, %rd17;
	mov.u32 	%r22, _ZZ8responsePdS_S_S_dS_S_iPiS0_S_E1k;
	mov.u32 	%r24, _ZZ8responsePdS_S_S_dS_S_iPiS0_S_E1u;
	mov.u32 	%r26, _ZZ8responsePdS_S_S_dS_S_iPiS0_S_E1v;
	mov.u32 	%r65, %r67;
$L__BB0_2:
	cvt.u32.u64 	%r21, %rd48;
	add.s64 	%rd22, %rd3, %rd48;
	ld.global.f64 	%fd19, [%rd22];
	add.s32 	%r23, %r22, %r21;
	st.shared.f64 	[%r23], %fd19;
	add.s64 	%rd23, %rd4, %rd48;
	ld.global.f64 	%fd20, [%rd23];
	add.s32 	%r25, %r24, %r21;
	st.shared.f64 	[%r25], %fd20;
	add.s64 	%rd24, %rd5, %rd48;
	ld.global.f64 	%fd21, [%rd24];
	add.s32 	%r27, %r26, %r21;
	st.shared.f64 	[%r27], %fd21;
	add.s32 	%r65, %r65, %r2;
	add.s64 	%rd48, %rd48, %rd2;
	setp.lt.u32 	%p2, %r65, 3;
	@%p2 bra 	$L__BB0_2;
$L__BB0_3:
	bar.sync 	0;
	setp.gt.u32 	%p3, %r67, 5;
	@%p3 bra 	$L__BB0_6;
	mov.u32 	%r5, %ntid.x;
	mul.wide.u32 	%rd49, %r67, 4;
	mul.wide.u32 	%rd9, %r5, 4;
	shl.b32 	%r66, %r67, 3;
	shl.b32 	%r7, %r5, 3;
	cvta.to.global.u64 	%rd10, %rd20;
	cvta.to.global.u64 	%rd11, %rd21;
	mov.u32 	%r29, _ZZ8responsePdS_S_S_dS_S_iPiS0_S_E18link_space_craft_0;
	mov.u32 	%r32, _ZZ8responsePdS_S_S_dS_S_iPiS0_S_E18link_space_craft_1;
$L__BB0_5:
	add.s64 	%rd25, %rd10, %rd49;
	ld.global.u32 	%r28, [%rd25];
	cvt.rn.f64.s32 	%fd22, %r28;
	add.s32 	%r30, %r29, %r66;
	st.shared.f64 	[%r30], %fd22;
	add.s64 	%rd26, %rd11, %rd49;
	ld.global.u32 	%r31, [%rd26];
	cvt.rn.f64.s32 	%fd23, %r31;
	add.s32 	%r33, %r32, %r66;
	st.shared.f64 	[%r33], %fd23;
	add.s32 	%r67, %r67, %r5;
	add.s64 	%rd49, %rd49, %rd9;
	add.s32 	%r66, %r66, %r7;
	setp.lt.u32 	%p4, %r67, 6;
	@%p4 bra 	$L__BB0_5;
$L__BB0_6:
	bar.sync 	0;
	mov.u32 	%r68, %ntid.y;
	setp.gt.u32 	%p5, %r68, 5;
	@%p5 bra 	$L__BB0_13;
	ld.shared.f64 	%fd1, [_ZZ8responsePdS_S_S_dS_S_iPiS0_S_E1u];
	ld.shared.f64 	%fd2, [_ZZ8responsePdS_S_S_dS_S_iPiS0_S_E1u+8];
	ld.shared.f64 	%fd3, [_ZZ8responsePdS_S_S_dS_S_iPiS0_S_E1u+16];
	ld.shared.f64 	%fd4, [_ZZ8responsePdS_S_S_dS_S_iPiS0_S_E1v];
	ld.shared.f64 	%fd5, [_ZZ8responsePdS_S_S_dS_S_iPiS0_S_E1v+8];
	ld.shared.f64 	%fd6, [_ZZ8responsePdS_S_S_dS_S_iPiS0_S_E1v+16];
	ld.shared.f64 	%fd7, [_ZZ8responsePdS_S_S_dS_S_iPiS0_S_E1k];
	ld.shared.f64 	%fd8, [_ZZ8responsePdS_S_S_dS_S_iPiS0_S_E1k+8];
	ld.shared.f64 	%fd9, [_ZZ8responsePdS_S_S_dS_S_iPiS0_S_E1k+16];
	mov.u32 	%r34, %ntid.x;
	mov.u32 	%r35, %ctaid.x;
	mov.u32 	%r36, %tid.x;
	mad.lo.s32 	%r14, %r34, %r35, %r36;
	mov.u32 	%r38, _ZZ8responsePdS_S_S_dS_S_iPiS0_S_E18link_space_craft_1;
	mov.u32 	%r41, _ZZ8responsePdS_S_S_dS_S_iPiS0_S_E18link_space_craft_0;
$L__BB0_8:
	ld.param.u32 	%r62, [_Z8responsePdS_S_S_dS_S_iPiS0_S__param_7];
	setp.ge.s32 	%p6, %r14, %r62;
	@%p6 bra 	$L__BB0_12;
	ld.param.u32 	%r63, [_Z8responsePdS_S_S_dS_S_iPiS0_S__param_7];
	shl.b32 	%r37, %r68, 3;
	add.s32 	%r39, %r38, %r37;
	ld.shared.f64 	%fd24, [%r39];
	cvt.rzi.s32.f64 	%r40, %fd24;
	add.s32 	%r42, %r41, %r37;
	ld.shared.f64 	%fd25, [%r42];
	cvt.rzi.s32.f64 	%r43, %fd25;
	mul.lo.s32 	%r44, %r43, %r63;
	mul.lo.s32 	%r15, %r44, 3;
	mul.lo.s32 	%r45, %r40, %r63;
	mul.lo.s32 	%r16, %r45, 3;
	mov.u32 	%r69, %r14;
$L__BB0_10:
	ld.param.u32 	%r64, [_Z8responsePdS_S_S_dS_S_iPiS0_S__param_7];
	ld.param.u64 	%rd47, [_Z8responsePdS_S_S_dS_S_iPiS0_S__param_6];
	ld.param.u64 	%rd46, [_Z8responsePdS_S_S_dS_S_iPiS0_S__param_5];
	ld.param.u64 	%rd45, [_Z8responsePdS_S_S_dS_S_iPiS0_S__param_0];
	add.s32 	%r46, %r69, %r15;
	cvta.to.global.u64 	%rd27, %rd46;
	mul.wide.s32 	%rd28, %r46, 8;
	add.s64 	%rd29, %rd27, %rd28;
	ld.global.f64 	%fd10, [%rd29];
	mul.wide.s32 	%rd30, %r64, 8;
	add.s64 	%rd31, %rd29, %rd30;
	ld.global.f64 	%fd11, [%rd31];
	add.s64 	%rd32, %rd31, %rd30;
	ld.global.f64 	%fd12, [%rd32];
	add.s32 	%r47, %r69, %r16;
	mul.wide.s32 	%rd33, %r47, 8;
	add.s64 	%rd34, %rd27, %rd33;
	ld.global.f64 	%fd13, [%rd34];
	add.s64 	%rd35, %rd34, %rd30;
	ld.global.f64 	%fd14, [%rd35];
	add.s64 	%rd36, %rd35, %rd30;
	ld.global.f64 	%fd15, [%rd36];
	mul.lo.s32 	%r48, %r68, %r64;
	mad.lo.s32 	%r49, %r48, 3, %r69;
	cvta.to.global.u64 	%rd37, %rd47;
	mul.wide.s32 	%rd38, %r49, 8;
	add.s64 	%rd39, %rd37, %rd38;
	ld.global.f64 	%fd16, [%rd39];
	add.s64 	%rd40, %rd39, %rd30;
	ld.global.f64 	%fd17, [%rd40];
	add.s64 	%rd41, %rd40, %rd30;
	ld.global.f64 	%fd18, [%rd41];
	fma.rn.f64 	%fd26, %fd1, %fd16, 0d0000000000000000;
	fma.rn.f64 	%fd27, %fd2, %fd17, %fd26;
	fma.rn.f64 	%fd28, %fd3, %fd18, %fd27;
	fma.rn.f64 	%fd29, %fd4, %fd16, 0d0000000000000000;
	fma.rn.f64 	%fd30, %fd5, %fd17, %fd29;
	fma.rn.f64 	%fd31, %fd6, %fd18, %fd30;
	mul.f64 	%fd32, %fd28, %fd28;
	mul.f64 	%fd33, %fd31, %fd31;
	sub.f64 	%fd34, %fd32, %fd33;
	add.f64 	%fd35, %fd28, %fd28;
	mul.f64 	%fd36, %fd35, %fd31;
	fma.rn.f64 	%fd37, %fd7, %fd16, 0d0000000000000000;
	fma.rn.f64 	%fd38, %fd8, %fd17, %fd37;
	fma.rn.f64 	%fd39, %fd9, %fd18, %fd38;
	mov.f64 	%fd40, 0d3FF0000000000000;
	sub.f64 	%fd41, %fd40, %fd39;
	add.f64 	%fd42, %fd41, %fd41;
	rcp.rn.f64 	%fd43, %fd42;
	mul.f64 	%fd44, %fd34, 0d0000000000000000;
	fma.rn.f64 	%fd45, %fd36, 0d0000000000000000, %fd44;
	mul.f64 	%fd46, %fd45, %fd43;
	add.s32 	%r50, %r69, %r48;
	cvta.to.global.u64 	%rd42, %rd45;
	mul.wide.s32 	%rd43, %r50, 8;
	add.s64 	%rd44, %rd42, %rd43;
	st.global.f64 	[%rd44], %fd46;
	mov.u32 	%r51, %ntid.x;
	mov.u32 	%r52, %nctaid.x;
	mad.lo.s32 	%r69, %r51, %r52, %r69;
	setp.lt.s32 	%p7, %r69, %r64;
	@%p7 bra 	$L__BB0_10;
	mov.u32 	%r53, %tid.x;
	mul.lo.s32 	%r54, %r53, 24;
	mov.u32 	%r55, _ZZ8responsePdS_S_S_dS_S_iPiS0_S_E5n_all;
	add.s32 	%r56, %r55, %r54;
	st.shared.f64 	[%r56], %fd16;
	st.shared.f64 	[%r56+8], %fd17;
	st.shared.f64 	[%r56+16], %fd18;
	mov.u32 	%r57, _ZZ8responsePdS_S_S_dS_S_iPiS0_S_E6x0_all;
	add.s32 	%r58, %r57, %r54;
	st.shared.f64 	[%r58], %fd10;
	st.shared.f64 	[%r58+8], %fd11;
	st.shared.f64 	[%r58+16], %fd12;
	mov.u32 	%r59, _ZZ8responsePdS_S_S_dS_S_iPiS0_S_E6x1_all;
	add.s32 	%r60, %r59, %r54;
	st.shared.f64 	[%r60], %fd13;
	st.shared.f64 	[%r60+8], %fd14;
	st.shared.f64 	[%r60+16], %fd15;
$L__BB0_12:
	mov.u32 	%r61, %nctaid.y;
	add.s32 	%r68, %r68, %r61;
	setp.lt.u32 	%p8, %r68, 6;
	@%p8 bra 	$L__BB0_8;
$L__BB0_13:
	ret;

}


// ===== COMPILED SASS (sm_100) =====

	.target	sm_100

	.elftype	@"ET_EXEC"


//--------------------- .note.nv.tkinfo           --------------------------
	.section	.note.nv.tkinfo,"",@"SHT_NOTE"
	.sectionflags	@"SHF_NOTE_NV_TKINFO"
	.tkinfo
        /*0018*/ 	.word	0x00000002
        /*0030*/ 	.string	""
        /*0030*/ 	.string	"ptxas"
        /*0030*/ 	.string	"Cuda compilation tools, release 13.0, V13.0.88"
        /*0030*/ 	.string	"Build cuda_13.0.r13.0/compiler.36424714_0"
        /*0030*/ 	.string	"-arch sm_100 -m 64 "



//--------------------- .note.nv.cuinfo           --------------------------
	.section	.note.nv.cuinfo,"",@"SHT_NOTE"
	.sectionflags	@"SHF_NOTE_NV_CUINFO"
        /*0018*/ 	.short	0x0002
        /*001a*/ 	.short	0x0064
        /*001c*/ 	.short	0x0082
	.zero		2


//--------------------- .nv.info                  --------------------------
	.section	.nv.info,"",@"SHT_CUDA_INFO"
	.align	4


	//----- nvinfo : EIATTR_REGCOUNT
	.align		4
        /*0000*/ 	.byte	0x04, 0x2f
        /*0002*/ 	.short	(.L_1 - .L_0)
	.align		4
.L_0:
        /*0004*/ 	.word	index@(_Z8responsePdS_S_S_dS_S_iPiS0_S_)
        /*0008*/ 	.word	0x0000003e


	//----- nvinfo : EIATTR_FRAME_SIZE
	.align		4
.L_1:
        /*000c*/ 	.byte	0x04, 0x11
        /*000e*/ 	.short	(.L_3 - .L_2)
	.align		4
.L_2:
        /*0010*/ 	.word	index@($__internal_0_$__cuda_sm20_dblrcp_rn_slowpath_v3)
        /*0014*/ 	.word	0x00000000


	//----- nvinfo : EIATTR_FRAME_SIZE
	.align		4
.L_3:
        /*0018*/ 	.byte	0x04, 0x11
        /*001a*/ 	.short	(.L_5 - .L_4)
	.align		4
.L_4:
        /*001c*/ 	.word	index@(_Z8responsePdS_S_S_dS_S_iPiS0_S_)
        /*0020*/ 	.word	0x00000000


	//----- nvinfo : EIATTR_MIN_STACK_SIZE
	.align		4
.L_5:
        /*0024*/ 	.byte	0x04, 0x12
        /*0026*/ 	.short	(.L_7 - .L_6)
	.align		4
.L_6:
        /*0028*/ 	.word	index@(_Z8responsePdS_S_S_dS_S_iPiS0_S_)
        /*002c*/ 	.word	0x00000000
.L_7:


//--------------------- .nv.compat                --------------------------
	.section	.nv.compat,"",@"SHT_CUDA_COMPAT_INFO"
	.align	4
        /*0000*/ 	.byte	0x02, 0x09, 0x00, 0x00, 0x02, 0x02, 0x01, 0x00, 0x02, 0x05, 0x05, 0x00, 0x03, 0x07, 0x01, 0x01
        /*0010*/ 	.byte	0x02, 0x03, 0x00, 0x00, 0x02, 0x06, 0x01, 0x00, 0x04, 0x0b, 0x08, 0x00, 0x01, 0x00, 0x00, 0x00
        /*0020*/ 	.byte	0x00, 0x00, 0x00, 0x00


//--------------------- .nv.info._Z8responsePdS_S_S_dS_S_iPiS0_S_ --------------------------
	.section	.nv.info._Z8responsePdS_S_S_dS_S_iPiS0_S_,"",@"SHT_CUDA_INFO"
	.sectionflags	@""
	.align	4


	//----- nvinfo : EIATTR_CUDA_API_VERSION
	.align		4
        /*0000*/ 	.byte	0x04, 0x37
        /*0002*/ 	.short	(.L_9 - .L_8)
.L_8:
        /*0004*/ 	.word	0x00000082


	//----- nvinfo : EIATTR_KPARAM_INFO
	.align		4
.L_9:
        /*0008*/ 	.byte	0x04, 0x17
        /*000a*/ 	.short	(.L_11 - .L_10)
.L_10:
        /*000c*/ 	.word	0x00000000
        /*0010*/ 	.short	0x000a
        /*0012*/ 	.short	0x0050
        /*0014*/ 	.byte	0x00, 0xf5, 0x21, 0x00


	//----- nvinfo : EIATTR_KPARAM_INFO
	.align		4
.L_11:
        /*0018*/ 	.byte	0x04, 0x17
        /*001a*/ 	.short	(.L_13 - .L_12)
.L_12:
        /*001c*/ 	.word	0x00000000
        /*0020*/ 	.short	0x0009
        /*0022*/ 	.short	0x0048
        /*0024*/ 	.byte	0x00, 0xf5, 0x21, 0x00


	//----- nvinfo : EIATTR_KPARAM_INFO
	.align		4
.L_13:
        /*0028*/ 	.byte	0x04, 0x17
        /*002a*/ 	.short	(.L_15 - .L_14)
.L_14:
        /*002c*/ 	.word	0x00000000
        /*0030*/ 	.short	0x0008
        /*0032*/ 	.short	0x0040
        /*0034*/ 	.byte	0x00, 0xf5, 0x21, 0x00


	//----- nvinfo : EIATTR_KPARAM_INFO
	.align		4
.L_15:
        /*0038*/ 	.byte	0x04, 0x17
        /*003a*/ 	.short	(.L_17 - .L_16)
.L_16:
        /*003c*/ 	.word	0x00000000
        /*0040*/ 	.short	0x0007
        /*0042*/ 	.short	0x0038
        /*0044*/ 	.byte	0x00, 0xf0, 0x11, 0x00


	//----- nvinfo : EIATTR_KPARAM_INFO
	.align		4
.L_17:
        /*0048*/ 	.byte	0x04, 0x17
        /*004a*/ 	.short	(.L_19 - .L_18)
.L_18:
        /*004c*/ 	.word	0x00000000
        /*0050*/ 	.short	0x0006
        /*0052*/ 	.short	0x0030
        /*0054*/ 	.byte	0x00, 0xf5, 0x21, 0x00


	//----- nvinfo : EIATTR_KPARAM_INFO
	.align		4
.L_19:
        /*0058*/ 	.byte	0x04, 0x17
        /*005a*/ 	.short	(.L_21 - .L_20)
.L_20:
        /*005c*/ 	.word	0x00000000
        /*0060*/ 	.short	0x0005
        /*0062*/ 	.short	0x0028
        /*0064*/ 	.byte	0x00, 0xf5, 0x21, 0x00


	//----- nvinfo : EIATTR_KPARAM_INFO
	.align		4
.L_21:
        /*0068*/ 	.byte	0x04, 0x17
        /*006a*/ 	.short	(.L_23 - .L_22)
.L_22:
        /*006c*/ 	.word	0x00000000
        /*0070*/ 	.short	0x0004
        /*0072*/ 	.short	0x0020
        /*0074*/ 	.byte	0x00, 0xf0, 0x21, 0x00


	//----- nvinfo : EIATTR_KPARAM_INFO
	.align		4
.L_23:
        /*0078*/ 	.byte	0x04, 0x17
        /*007a*/ 	.short	(.L_25 - .L_24)
.L_24:
        /*007c*/ 	.word	0x00000000
        /*0080*/ 	.short	0x0003
        /*0082*/ 	.short	0x0018
        /*0084*/ 	.byte	0x00, 0xf5, 0x21, 0x00


	//----- nvinfo : EIATTR_KPARAM_INFO
	.align		4
.L_25:
        /*0088*/ 	.byte	0x04, 0x17
        /*008a*/ 	.short	(.L_27 - .L_26)
.L_26:
        /*008c*/ 	.word	0x00000000
        /*0090*/ 	.short	0x0002
        /*0092*/ 	.short	0x0010
        /*0094*/ 	.byte	0x00, 0xf5, 0x21, 0x00


	//----- nvinfo : EIATTR_KPARAM_INFO
	.align		4
.L_27:
        /*0098*/ 	.byte	0x04, 0x17
        /*009a*/ 	.short	(.L_29 - .L_28)
.L_28:
        /*009c*/ 	.word	0x00000000
        /*00a0*/ 	.short	0x0001
        /*00a2*/ 	.short	0x0008
        /*00a4*/ 	.byte	0x00, 0xf5, 0x21, 0x00


	//----- nvinfo : EIATTR_KPARAM_INFO
	.align		4
.L_29:
        /*00a8*/ 	.byte	0x04, 0x17
        /*00aa*/ 	.short	(.L_31 - .L_30)
.L_30:
        /*00ac*/ 	.word	0x00000000
        /*00b0*/ 	.short	0x0000
        /*00b2*/ 	.short	0x0000
        /*00b4*/ 	.byte	0x00, 0xf5, 0x21, 0x00


	//----- nvinfo : EIATTR_SPARSE_MMA_MASK
	.align		4
.L_31:
        /*00b8*/ 	.byte	0x03, 0x50
        /*00ba*/ 	.short	0x0000


	//----- nvinfo : EIATTR_MAXREG_COUNT
	.align		4
        /*00bc*/ 	.byte	0x03, 0x1b
        /*00be*/ 	.short	0x00ff


	//----- nvinfo : EIATTR_NUM_BARRIERS
	.align		4
        /*00c0*/ 	.byte	0x02, 0x4c
        /*00c2*/ 	.byte	0x01
	.zero		1


	//----- nvinfo : EIATTR_MERCURY_ISA_VERSION
	.align		4
        /*00c4*/ 	.byte	0x03, 0x5f
        /*00c6*/ 	.short	0x0101


	//----- nvinfo : EIATTR_VRC_CTA_INIT_COUNT
	.align		4
        /*00c8*/ 	.byte	0x02, 0x4a
	.zero		1
	.zero		1


	//----- nvinfo : EIATTR_EXIT_INSTR_OFFSETS
	.align		4
        /*00cc*/ 	.byte	0x04, 0x1c
        /*00ce*/ 	.short	(.L_33 - .L_32)


	//   ....[0]....
.L_32:
        /*00d0*/ 	.word	0x000004a0


	//   ....[1]....
        /*00d4*/ 	.word	0x00000c90


	//----- nvinfo : EIATTR_CRS_STACK_SIZE
	.align		4
.L_33:
        /*00d8*/ 	.byte	0x04, 0x1e
        /*00da*/ 	.short	(.L_35 - .L_34)
.L_34:
        /*00dc*/ 	.word	0x00000000


	//----- nvinfo : EIATTR_CBANK_PARAM_SIZE
	.align		4
.L_35:
        /*00e0*/ 	.byte	0x03, 0x19
        /*00e2*/ 	.short	0x0058


	//----- nvinfo : EIATTR_PARAM_CBANK
	.align		4
        /*00e4*/ 	.byte	0x04, 0x0a
        /*00e6*/ 	.short	(.L_37 - .L_36)
	.align		4
.L_36:
        /*00e8*/ 	.word	index@(.nv.constant0._Z8responsePdS_S_S_dS_S_iPiS0_S_)
        /*00ec*/ 	.short	0x0380
        /*00ee*/ 	.short	0x0058


	//----- nvinfo : EIATTR_SW_WAR
	.align		4
.L_37:
        /*00f0*/ 	.byte	0x04, 0x36
        /*00f2*/ 	.short	(.L_39 - .L_38)
.L_38:
        /*00f4*/ 	.word	0x00000008
.L_39:


//--------------------- .nv.callgraph             --------------------------
	.section	.nv.callgraph,"",@"SHT_CUDA_CALLGRAPH"
	.align	4
	.sectionentsize	8
	.align		4
        /*0000*/ 	.word	0x00000000
	.align		4
        /*0004*/ 	.word	0xffffffff
	.align		4
        /*0008*/ 	.word	0x00000000
	.align		4
        /*000c*/ 	.word	0xfffffffe
	.align		4
        /*0010*/ 	.word	0x00000000
	.align		4
        /*0014*/ 	.word	0xfffffffd
	.align		4
        /*0018*/ 	.word	0x00000000
	.align		4
        /*001c*/ 	.word	0xfffffffc


//--------------------- .text._Z8responsePdS_S_S_dS_S_iPiS0_S_ --------------------------
	.section	.text._Z8responsePdS_S_S_dS_S_iPiS0_S_,"ax",@progbits
	.align	128
        .global         _Z8responsePdS_S_S_dS_S_iPiS0_S_
        .type           _Z8responsePdS_S_S_dS_S_iPiS0_S_,@function
        .size           _Z8responsePdS_S_S_dS_S_iPiS0_S_,(.L_x_18 - _Z8responsePdS_S_S_dS_S_iPiS0_S_)
        .other          _Z8responsePdS_S_S_dS_S_iPiS0_S_,@"STO_CUDA_ENTRY STV_DEFAULT"
_Z8responsePdS_S_S_dS_S_iPiS0_S_:
.text._Z8responsePdS_S_S_dS_S_iPiS0_S_:
[----:B------:R-:W-:Y:S01]  /*0000*/  LDC R1, c[0x0][0x37c] ;  /* 0x0000df00ff017b82 */ /* 0x000fe20000000800 */
[----:B------:R-:W0:Y:S01]  /*0010*/  S2R R0, SR_TID.X ;  /* 0x0000000000007919 */ /* 0x000e220000002100 */
[----:B------:R-:W1:Y:S01]  /*0020*/  LDCU.128 UR12, c[0x0][0x3c0] ;  /* 0x00007800ff0c77ac */ /* 0x000e620008000c00 */
[----:B------:R-:W-:Y:S01]  /*0030*/  BSSY.RECONVERGENT B0, `(.L_x_0) ;  /* 0x0000025000007945 */ /* 0x000fe20003800200 */
[----:B------:R-:W2:Y:S01]  /*0040*/  LDCU.64 UR4, c[0x0][0x358] ;  /* 0x00006b00ff0477ac */ /* 0x000ea20008000a00 */
[----:B------:R-:W3:Y:S01]  /*0050*/  LDCU.64 UR6, c[0x0][0x388] ;  /* 0x00007100ff0677ac */ /* 0x000ee20008000a00 */
[----:B------:R-:W4:Y:S01]  /*0060*/  LDCU.128 UR8, c[0x0][0x390] ;  /* 0x00007200ff0877ac */ /* 0x000f220008000c00 */
[----:B0-----:R-:W-:Y:S01]  /*0070*/  ISETP.GT.U32.AND P1, PT, R0, 0x2, PT ;  /* 0x000000020000780c */ /* 0x001fe20003f24070 */
[----:B------:R-:W-:-:S05]  /*0080*/  IMAD.MOV.U32 R12, RZ, RZ, R0 ;  /* 0x000000ffff0c7224 */ /* 0x000fca00078e0000 */
[----:B------:R-:W-:-:S07]  /*0090*/  ISETP.GT.U32.AND P0, PT, R12, 0x5, PT ;  /* 0x000000050c00780c */ /* 0x000fce0003f04070 */
[----:B-1234-:R-:W-:Y:S06]  /*00a0*/  @P1 BRA `(.L_x_1) ;  /* 0x0000000000741947 */ /* 0x01efec0003800000 */
[----:B------:R-:W0:Y:S01]  /*00b0*/  S2R R15, SR_CgaCtaId ;  /* 0x00000000000f7919 */ /* 0x000e220000008800 */
[----:B------:R-:W1:Y:S01]  /*00c0*/  LDC R23, c[0x0][0x360] ;  /* 0x0000d800ff177b82 */ /* 0x000e620000000800 */
[----:B------:R-:W-:Y:S02]  /*00d0*/  MOV R2, 0x400 ;  /* 0x0000040000027802 */ /* 0x000fe40000000f00 */
[----:B------:R-:W-:-:S03]  /*00e0*/  MOV R10, R12 ;  /* 0x0000000c000a7202 */ /* 0x000fc60000000f00 */
[C---:B------:R-:W-:Y:S02]  /*00f0*/  VIADD R3, R2.reuse, 0x18 ;  /* 0x0000001802037836 */ /* 0x040fe40000000000 */
[----:B------:R-:W-:Y:S01]  /*0100*/  VIADD R4, R2, 0x30 ;  /* 0x0000003002047836 */ /* 0x000fe20000000000 */
[C---:B0-----:R-:W-:Y:S02]  /*0110*/  LEA R11, R15.reuse, R2, 0x18 ;  /* 0x000000020f0b7211 */ /* 0x041fe400078ec0ff */
[C---:B------:R-:W-:Y:S01]  /*0120*/  LEA R13, R15.reuse, R3, 0x18 ;  /* 0x000000030f0d7211 */ /* 0x040fe200078ec0ff */
[----:B------:R-:W-:Y:S01]  /*0130*/  IMAD.WIDE.U32 R2, R12, 0x8, RZ ;  /* 0x000000080c027825 */ /* 0x000fe200078e00ff */
[----:B------:R-:W-:-:S07]  /*0140*/  LEA R15, R15, R4, 0x18 ;  /* 0x000000040f0f7211 */ /* 0x000fce00078ec0ff */
.L_x_2:
[C---:B0-----:R-:W-:Y:S02]  /*0150*/  IADD3 R4, P1, PT, R2.reuse, UR6, RZ ;  /* 0x0000000602047c10 */ /* 0x041fe4000ff3e0ff */
[C---:B------:R-:W-:Y:S02]  /*0160*/  IADD3 R6, P2, PT, R2.reuse, UR8, RZ ;  /* 0x0000000802067c10 */ /* 0x040fe4000ff5e0ff */
[----:B------:R-:W-:Y:S02]  /*0170*/  IADD3 R8, P3, PT, R2, UR10, RZ ;  /* 0x0000000a02087c10 */ /* 0x000fe4000ff7e0ff */
[C---:B------:R-:W-:Y:S02]  /*0180*/  IADD3.X R5, PT, PT, R3.reuse, UR7, RZ, P1, !PT ;  /* 0x0000000703057c10 */ /* 0x040fe40008ffe4ff */
[C---:B------:R-:W-:Y:S02]  /*0190*/  IADD3.X R7, PT, PT, R3.reuse, UR9, RZ, P2, !PT ;  /* 0x0000000903077c10 */ /* 0x040fe400097fe4ff */
[----:B------:R-:W-:-:S02]  /*01a0*/  IADD3.X R9, PT, PT, R3, UR11, RZ, P3, !PT ;  /* 0x0000000b03097c10 */ /* 0x000fc40009ffe4ff */
[----:B------:R-:W2:Y:S04]  /*01b0*/  LDG.E.64 R4, desc[UR4][R4.64] ;  /* 0x0000000404047981 */ /* 0x000ea8000c1e1b00 */
[----:B------:R-:W3:Y:S04]  /*01c0*/  LDG.E.64 R6, desc[UR4][R6.64] ;  /* 0x0000000406067981 */ /* 0x000ee8000c1e1b00 */
[----:B------:R-:W4:Y:S01]  /*01d0*/  LDG.E.64 R8, desc[UR4][R8.64] ;  /* 0x0000000408087981 */ /* 0x000f22000c1e1b00 */
[--C-:B------:R-:W-:Y:S01]  /*01e0*/  IMAD.IADD R17, R11, 0x1, R2.reuse ;  /* 0x000000010b117824 */ /* 0x100fe200078e0202 */
[----:B-1----:R-:W-:Y:S01]  /*01f0*/  IADD3 R10, PT, PT, R23, R10, RZ ;  /* 0x0000000a170a7210 */ /* 0x002fe20007ffe0ff */
[----:B------:R-:W-:-:S02]  /*0200*/  IMAD.IADD R19, R13, 0x1, R2 ;  /* 0x000000010d137824 */ /* 0x000fc400078e0202 */
[--C-:B------:R-:W-:Y:S01]  /*0210*/  IMAD.IADD R21, R15, 0x1, R2.reuse ;  /* 0x000000010f157824 */ /* 0x100fe200078e0202 */
[----:B------:R-:W-:Y:S01]  /*0220*/  ISETP.GE.U32.AND P1, PT, R10, 0x3, PT ;  /* 0x000000030a00780c */ /* 0x000fe20003f26070 */
[----:B------:R-:W-:Y:S01]  /*0230*/  IMAD.WIDE.U32 R2, R23, 0x8, R2 ;  /* 0x0000000817027825 */ /* 0x000fe200078e0002 */
[----:B--2---:R0:W-:Y:S04]  /*0240*/  STS.64 [R17], R4 ;  /* 0x0000000411007388 */ /* 0x0041e80000000a00 */
[----:B---3--:R0:W-:Y:S04]  /*0250*/  STS.64 [R19], R6 ;  /* 0x0000000613007388 */ /* 0x0081e80000000a00 */
[----:B----4-:R0:W-:Y:S03]  /*0260*/  STS.64 [R21], R8 ;  /* 0x0000000815007388 */ /* 0x0101e60000000a00 */
[----:B------:R-:W-:Y:S05]  /*0270*/  @!P1 BRA `(.L_x_2) ;  /* 0xfffffffc00b49947 */ /* 0x000fea000383ffff */
.L_x_1:
[----:B------:R-:W-:Y:S05]  /*0280*/  BSYNC.RECONVERGENT B0 ;  /* 0x0000000000007941 */ /* 0x000fea0003800200 */
.L_x_0:
[----:B------:R-:W-:Y:S06]  /*0290*/  BAR.SYNC.DEFER_BLOCKING 0x0 ;  /* 0x0000000000007b1d */ /* 0x000fec0000010000 */
[----:B------:R-:W-:Y:S04]  /*02a0*/  BSSY.RECONVERGENT B0, `(.L_x_3) ;  /* 0x000001c000007945 */ /* 0x000fe80003800200 */
[----:B------:R-:W-:Y:S05]  /*02b0*/  @P0 BRA `(.L_x_4) ;  /* 0x0000000000680947 */ /* 0x000fea0003800000 */
[----:B------:R-:W1:Y:S01]  /*02c0*/  S2R R14, SR_CgaCtaId ;  /* 0x00000000000e7919 */ /* 0x000e620000008800 */
[----:B0-----:R-:W0:Y:S01]  /*02d0*/  LDC R21, c[0x0][0x360] ;  /* 0x0000d800ff157b82 */ /* 0x001e220000000800 */
[----:B------:R-:W-:Y:S01]  /*02e0*/  MOV R3, 0x400 ;  /* 0x0000040000037802 */ /* 0x000fe20000000f00 */
[----:B------:R-:W-:-:S04]  /*02f0*/  IMAD.SHL.U32 R15, R12, 0x8, RZ ;  /* 0x000000080c0f7824 */ /* 0x000fc800078e00ff */
[C---:B------:R-:W-:Y:S02]  /*0300*/  VIADD R2, R3.reuse, 0x48 ;  /* 0x0000004803027836 */ /* 0x040fe40000000000 */
[----:B------:R-:W-:-:S03]  /*0310*/  VIADD R3, R3, 0x78 ;  /* 0x0000007803037836 */ /* 0x000fc60000000000 */
[C---:B-1----:R-:W-:Y:S02]  /*0320*/  LEA R13, R14.reuse, R2, 0x18 ;  /* 0x000000020e0d7211 */ /* 0x042fe400078ec0ff */
[----:B------:R-:W-:Y:S01]  /*0330*/  LEA R14, R14, R3, 0x18 ;  /* 0x000000030e0e7211 */ /* 0x000fe200078ec0ff */
[----:B------:R-:W-:-:S07]  /*0340*/  IMAD.WIDE.U32 R2, R12, 0x4, RZ ;  /* 0x000000040c027825 */ /* 0x000fce00078e00ff */
.L_x_5:
[C---:B------:R-:W-:Y:S02]  /*0350*/  IADD3 R8, P0, PT, R2.reuse, UR12, RZ ;  /* 0x0000000c02087c10 */ /* 0x040fe4000ff1e0ff */
[----:B------:R-:W-:Y:S02]  /*0360*/  IADD3 R10, P1, PT, R2, UR14, RZ ;  /* 0x0000000e020a7c10 */ /* 0x000fe4000ff3e0ff */
[C---:B------:R-:W-:Y:S02]  /*0370*/  IADD3.X R9, PT, PT, R3.reuse, UR13, RZ, P0, !PT ;  /* 0x0000000d03097c10 */ /* 0x040fe400087fe4ff */
[----:B------:R-:W-:-:S03]  /*0380*/  IADD3.X R11, PT, PT, R3, UR15, RZ, P1, !PT ;  /* 0x0000000f030b7c10 */ /* 0x000fc60008ffe4ff */
[----:B--2---:R-:W2:Y:S04]  /*0390*/  LDG.E R4, desc[UR4][R8.64] ;  /* 0x0000000408047981 */ /* 0x004ea8000c1e1900 */
[----:B------:R-:W3:Y:S01]  /*03a0*/  LDG.E R6, desc[UR4][R10.64] ;  /* 0x000000040a067981 */ /* 0x000ee2000c1e1900 */
[-C--:B------:R-:W-:Y:S01]  /*03b0*/  IADD3 R17, PT, PT, R13, R15.reuse, RZ ;  /* 0x0000000f0d117210 */ /* 0x080fe20007ffe0ff */
[----:B------:R-:W-:Y:S01]  /*03c0*/  IMAD.IADD R19, R14, 0x1, R15 ;  /* 0x000000010e137824 */ /* 0x000fe200078e020f */
[C---:B0-----:R-:W-:Y:S01]  /*03d0*/  LEA R15, R21.reuse, R15, 0x3 ;  /* 0x0000000f150f7211 */ /* 0x041fe200078e18ff */
[C---:B------:R-:W-:Y:S02]  /*03e0*/  IMAD.IADD R12, R21.reuse, 0x1, R12 ;  /* 0x00000001150c7824 */ /* 0x040fe400078e020c */
[----:B------:R-:W-:-:S03]  /*03f0*/  IMAD.WIDE.U32 R2, R21, 0x4, R2 ;  /* 0x0000000415027825 */ /* 0x000fc600078e0002 */
[----:B------:R-:W-:Y:S01]  /*0400*/  ISETP.GE.U32.AND P0, PT, R12, 0x6, PT ;  /* 0x000000060c00780c */ /* 0x000fe20003f06070 */
[----:B--2---:R-:W0:Y:S08]  /*0410*/  I2F.F64 R4, R4 ;  /* 0x0000000400047312 */ /* 0x004e300000201c00 */
[----:B---3--:R-:W1:Y:S01]  /*0420*/  I2F.F64 R6, R6 ;  /* 0x0000000600067312 */ /* 0x008e620000201c00 */
[----:B0-----:R2:W-:Y:S04]  /*0430*/  STS.64 [R17], R4 ;  /* 0x0000000411007388 */ /* 0x0015e80000000a00 */
[----:B-1----:R2:W-:Y:S01]  /*0440*/  STS.64 [R19], R6 ;  /* 0x0000000613007388 */ /* 0x0025e20000000a00 */
[----:B------:R-:W-:Y:S05]  /*0450*/  @!P0 BRA `(.L_x_5) ;  /* 0xfffffffc00bc8947 */ /* 0x000fea000383ffff */
.L_x_4:
[----:B------:R-:W-:Y:S05]  /*0460*/  BSYNC.RECONVERGENT B0 ;  /* 0x0000000000007941 */ /* 0x000fea0003800200 */
.L_x_3:
[----:B------:R-:W1:Y:S08]  /*0470*/  LDC R3, c[0x0][0x364] ;  /* 0x0000d900ff037b82 */ /* 0x000e700000000800 */
[----:B------:R-:W-:Y:S01]  /*0480*/  BAR.SYNC.DEFER_BLOCKING 0x0 ;  /* 0x0000000000007b1d */ /* 0x000fe20000010000 */
[----:B-1----:R-:W-:-:S13]  /*0490*/  ISETP.GT.U32.AND P0, PT, R3, 0x5, PT ;  /* 0x000000050300780c */ /* 0x002fda0003f04070 */
[----:B------:R-:W-:Y:S05]  /*04a0*/  @P0 EXIT ;  /* 0x000000000000094d */ /* 0x000fea0003800000 */
[----:B0-----:R-:W0:Y:S01]  /*04b0*/  S2R R9, SR_CgaCtaId ;  /* 0x0000000000097919 */ /* 0x001e220000008800 */
[----:B------:R-:W-:Y:S01]  /*04c0*/  MOV R2, 0x400 ;  /* 0x0000040000027802 */ /* 0x000fe20000000f00 */
[----:B------:R-:W1:Y:S01]  /*04d0*/  LDCU UR6, c[0x0][0x360] ;  /* 0x00006c00ff0677ac */ /* 0x000e620008000800 */
[----:B--2---:R-:W1:Y:S02]  /*04e0*/  S2R R5, SR_CTAID.X ;  /* 0x0000000000057919 */ /* 0x004e640000002500 */
[----:B0-----:R-:W-:Y:S01]  /*04f0*/  LEA R4, R9, R2, 0x18 ;  /* 0x0000000209047211 */ /* 0x001fe200078ec0ff */
[----:B------:R-:W-:Y:S02]  /*0500*/  VIADD R2, R2, 0x48 ;  /* 0x0000004802027836 */ /* 0x000fe40000000000 */
[----:B-1----:R-:W-:Y:S02]  /*0510*/  IMAD R0, R5, UR6, R0 ;  /* 0x0000000605007c24 */ /* 0x002fe4000f8e0200 */
[----:B------:R0:W1:Y:S01]  /*0520*/  LDS.64 R6, [R4+0x40] ;  /* 0x0000400004067984 */ /* 0x0000620000000a00 */
[----:B------:R-:W-:-:S03]  /*0530*/  LEA R2, R9, R2, 0x18 ;  /* 0x0000000209027211 */ /* 0x000fc600078ec0ff */
[----:B------:R0:W2:Y:S04]  /*0540*/  LDS.128 R28, [R4+0x10] ;  /* 0x00001000041c7984 */ /* 0x0000a80000000c00 */
[----:B------:R0:W3:Y:S04]  /*0550*/  LDS.128 R24, [R4+0x20] ;  /* 0x0000200004187984 */ /* 0x0000e80000000c00 */
[----:B------:R0:W4:Y:S04]  /*0560*/  LDS.128 R20, [R4+0x30] ;  /* 0x0000300004147984 */ /* 0x0001280000000c00 */
[----:B------:R0:W0:Y:S02]  /*0570*/  LDS.128 R16, [R4] ;  /* 0x0000000004107984 */ /* 0x0000240000000c00 */
.L_x_12:
[----:B------:R-:W5:Y:S01]  /*0580*/  LDCU UR7, c[0x0][0x3b8] ;  /* 0x00007700ff0777ac */ /* 0x000f620008000800 */
[----:B------:R-:W-:Y:S01]  /*0590*/  BSSY.RECONVERGENT B0, `(.L_x_6) ;  /* 0x000006b000007945 */ /* 0x000fe20003800200 */
[----:B------:R-:W0:Y:S01]  /*05a0*/  LDCU UR8, c[0x0][0x3b8] ;  /* 0x00007700ff0877ac */ /* 0x000e220008000800 */
[----:B-----5:R-:W-:-:S13]  /*05b0*/  ISETP.GE.AND P0, PT, R0, UR7, PT ;  /* 0x0000000700007c0c */ /* 0x020fda000bf06270 */
[----:B------:R-:W-:Y:S05]  /*05c0*/  @P0 BRA `(.L_x_7) ;  /* 0x00000004009c0947 */ /* 0x000fea0003800000 */
[----:B------:R-:W5:Y:S01]  /*05d0*/  S2R R5, SR_CgaCtaId ;  /* 0x0000000000057919 */ /* 0x000f620000008800 */
[----:B0-----:R-:W-:Y:S01]  /*05e0*/  MOV R4, 0x400 ;  /* 0x0000040000047802 */ /* 0x001fe20000000f00 */
[----:B------:R-:W-:Y:S01]  /*05f0*/  BSSY.RECONVERGENT B1, `(.L_x_8) ;  /* 0x000004f000017945 */ /* 0x000fe20003800200 */
[----:B------:R-:W-:-:S03]  /*0600*/  LEA R10, R3, R2, 0x3 ;  /* 0x00000002030a7211 */ /* 0x000fc600078e18ff */
[----:B------:R-:W-:-:S03]  /*0610*/  VIADD R4, R4, 0x78 ;  /* 0x0000007804047836 */ /* 0x000fc60000000000 */
[----:B------:R-:W0:Y:S02]  /*0620*/  LDS.64 R10, [R10] ;  /* 0x000000000a0a7984 */ /* 0x000e240000000a00 */
[----:B-----5:R-:W-:-:S05]  /*0630*/  LEA R4, R5, R4, 0x18 ;  /* 0x0000000405047211 */ /* 0x020fca00078ec0ff */
[----:B------:R-:W-:Y:S02]  /*0640*/  IMAD R8, R3, 0x8, R4 ;  /* 0x0000000803087824 */ /* 0x000fe400078e0204 */
[----:B------:R-:W-:-:S04]  /*0650*/  IMAD.MOV.U32 R4, RZ, RZ, R0 ;  /* 0x000000ffff047224 */ /* 0x000fc800078e0000 */
[----:B------:R-:W5:Y:S01]  /*0660*/  LDS.64 R8, [R8] ;  /* 0x0000000008087984 */ /* 0x000f620000000a00 */
[----:B0-----:R-:W0:Y:S02]  /*0670*/  F2I.F64.TRUNC R5, R10 ;  /* 0x0000000a00057311 */ /* 0x001e24000030d100 */
[----:B0-----:R-:W-:-:S06]  /*0680*/  IMAD R5, R5, UR7, RZ ;  /* 0x0000000705057c24 */ /* 0x001fcc000f8e02ff */
[----:B-----5:R-:W0:Y:S02]  /*0690*/  F2I.F64.TRUNC R9, R8 ;  /* 0x0000000800097311 */ /* 0x020e24000030d100 */
[----:B0-----:R-:W-:-:S07]  /*06a0*/  IMAD R57, R9, UR7, RZ ;  /* 0x0000000709397c24 */ /* 0x001fce000f8e02ff */
.L_x_11:
[----:B-----5:R-:W0:Y:S08]  /*06b0*/  LDC R41, c[0x0][0x3b8] ;  /* 0x0000ee00ff297b82 */ /* 0x020e300000000800 */
[----:B------:R-:W1:Y:S08]  /*06c0*/  LDC.64 R36, c[0x0][0x3b0] ;  /* 0x0000ec00ff247b82 */ /* 0x000e700000000a00 */
[----:B------:R-:W2:Y:S01]  /*06d0*/  LDC.64 R32, c[0x0][0x3a8] ;  /* 0x0000ea00ff207b82 */ /* 0x000ea20000000a00 */
[----:B0-----:R-:W-:-:S04]  /*06e0*/  IMAD R59, R3, R41, RZ ;  /* 0x00000029033b7224 */ /* 0x001fc800078e02ff */
[----:B------:R-:W-:-:S04]  /*06f0*/  IMAD R9, R59, 0x3, R4 ;  /* 0x000000033b097824 */ /* 0x000fc800078e0204 */
[----:B-1----:R-:W-:-:S05]  /*0700*/  IMAD.WIDE R36, R9, 0x8, R36 ;  /* 0x0000000809247825 */ /* 0x002fca00078e0224 */
[----:B------:R0:W3:Y:S01]  /*0710*/  LDG.E.64 R8, desc[UR4][R36.64] ;  /* 0x0000000424087981 */ /* 0x0000e2000c1e1b00 */
[----:B------:R-:W-:-:S05]  /*0720*/  IMAD.WIDE R38, R41, 0x8, R36 ;  /* 0x0000000829267825 */ /* 0x000fca00078e0224 */
[----:B------:R1:W4:Y:S01]  /*0730*/  LDG.E.64 R10, desc[UR4][R38.64] ;  /* 0x00000004260a7981 */ /* 0x000322000c1e1b00 */
[----:B------:R-:W-:-:S06]  /*0740*/  IMAD.WIDE R12, R41, 0x8, R38 ;  /* 0x00000008290c7825 */ /* 0x000fcc00078e0226 */
[----:B------:R-:W4:Y:S01]  /*0750*/  LDG.E.64 R12, desc[UR4][R12.64] ;  /* 0x000000040c0c7981 */ /* 0x000f22000c1e1b00 */
[--C-:B------:R-:W-:Y:S02]  /*0760*/  IMAD R15, R5, 0x3, R4.reuse ;  /* 0x00000003050f7824 */ /* 0x100fe400078e0204 */
[----:B------:R-:W-:Y:S02]  /*0770*/  IMAD R35, R57, 0x3, R4 ;  /* 0x0000000339237824 */ /* 0x000fe400078e0204 */
[----:B--2---:R-:W-:-:S04]  /*0780*/  IMAD.WIDE R14, R15, 0x8, R32 ;  /* 0x000000080f0e7825 */ /* 0x004fc800078e0220 */
[----:B------:R-:W-:-:S04]  /*0790*/  IMAD.WIDE R32, R35, 0x8, R32 ;  /* 0x0000000823207825 */ /* 0x000fc800078e0220 */
[C---:B------:R-:W-:Y:S02]  /*07a0*/  IMAD.WIDE R34, R41.reuse, 0x8, R14 ;  /* 0x0000000829227825 */ /* 0x040fe400078e020e */
[----:B------:R-:W5:Y:S02]  /*07b0*/  LDG.E.64 R14, desc[UR4][R14.64] ;  /* 0x000000040e0e7981 */ /* 0x000f64000c1e1b00 */
[C---:B0-----:R-:W-:Y:S02]  /*07c0*/  IMAD.WIDE R36, R41.reuse, 0x8, R32 ;  /* 0x0000000829247825 */ /* 0x041fe400078e0220 */
[----:B------:R-:W5:Y:S02]  /*07d0*/  LDG.E.64 R32, desc[UR4][R32.64] ;  /* 0x0000000420207981 */ /* 0x000f64000c1e1b00 */
[C---:B-1----:R-:W-:Y:S02]  /*07e0*/  IMAD.WIDE R38, R41.reuse, 0x8, R34 ;  /* 0x0000000829267825 */ /* 0x042fe400078e0222 */
[----:B------:R-:W5:Y:S02]  /*07f0*/  LDG.E.64 R34, desc[UR4][R34.64] ;  /* 0x0000000422227981 */ /* 0x000f64000c1e1b00 */
[----:B------:R-:W-:-:S02]  /*0800*/  IMAD.WIDE R40, R41, 0x8, R36 ;  /* 0x0000000829287825 */ /* 0x000fc400078e0224 */
[----:B------:R-:W5:Y:S04]  /*0810*/  LDG.E.64 R36, desc[UR4][R36.64] ;  /* 0x0000000424247981 */ /* 0x000f68000c1e1b00 */
[----:B------:R-:W5:Y:S04]  /*0820*/  LDG.E.64 R38, desc[UR4][R38.64] ;  /* 0x0000000426267981 */ /* 0x000f68000c1e1b00 */
[----:B------:R-:W5:Y:S01]  /*0830*/  LDG.E.64 R40, desc[UR4][R40.64] ;  /* 0x0000000428287981 */ /* 0x000f62000c1e1b00 */
[----:B------:R-:W-:Y:S01]  /*0840*/  BSSY.RECONVERGENT B2, `(.L_x_9) ;  /* 0x000001d000027945 */ /* 0x000fe20003800200 */
[----:B---3--:R-:W-:-:S08]  /*0850*/  DFMA R42, R16, R8, RZ ;  /* 0x00000008102a722b */ /* 0x008fd000000000ff */
[----:B----4-:R-:W-:-:S08]  /*0860*/  DFMA R42, R10, R18, R42 ;  /* 0x000000120a2a722b */ /* 0x010fd0000000002a */
[----:B------:R-:W-:-:S08]  /*0870*/  DFMA R42, R12, R28, R42 ;  /* 0x0000001c0c2a722b */ /* 0x000fd0000000002a */
[----:B------:R-:W-:-:S08]  /*0880*/  DADD R42, -R42, 1 ;  /* 0x3ff000002a2a7429 */ /* 0x000fd00000000100 */
[----:B------:R-:W-:-:S06]  /*0890*/  DADD R42, R42, R42 ;  /* 0x000000002a2a7229 */ /* 0x000fcc000000002a */
[----:B------:R-:W0:Y:S01]  /*08a0*/  MUFU.RCP64H R47, R43 ;  /* 0x0000002b002f7308 */ /* 0x000e220000001800 */
[----:B------:R-:W-:-:S03]  /*08b0*/  DFMA R48, R20, R8, RZ ;  /* 0x000000081430722b */ /* 0x000fc600000000ff */
[----:B------:R-:W-:Y:S01]  /*08c0*/  IADD3 R46, PT, PT, R43, 0x300402, RZ ;  /* 0x003004022b2e7810 */ /* 0x000fe20007ffe0ff */
[----:B------:R-:W-:-:S04]  /*08d0*/  DFMA R52, R30, R8, RZ ;  /* 0x000000081e34722b */ /* 0x000fc800000000ff */
[----:B------:R-:W-:Y:S02]  /*08e0*/  DFMA R48, R10, R22, R48 ;  /* 0x000000160a30722b */ /* 0x000fe40000000030 */
[----:B0-----:R-:W-:Y:S02]  /*08f0*/  DFMA R50, -R42, R46, 1 ;  /* 0x3ff000002a32742b */ /* 0x001fe4000000012e */
[----:B------:R-:W-:-:S04]  /*0900*/  DFMA R52, R24, R10, R52 ;  /* 0x0000000a1834722b */ /* 0x000fc80000000034 */
[----:B------:R-:W-:Y:S02]  /*0910*/  DFMA R48, R6, R12, R48 ;  /* 0x0000000c0630722b */ /* 0x000fe40000000030 */
[----:B------:R-:W-:Y:S02]  /*0920*/  DFMA R50, R50, R50, R50 ;  /* 0x000000323232722b */ /* 0x000fe40000000032 */
[----:B------:R-:W-:-:S04]  /*0930*/  DFMA R52, R12, R26, R52 ;  /* 0x0000001a0c34722b */ /* 0x000fc80000000034 */
[----:B------:R-:W-:Y:S01]  /*0940*/  DMUL R44, R48, R48 ;  /* 0x00000030302c7228 */ /* 0x000fe20000000000 */
[----:B------:R-:W-:Y:S01]  /*0950*/  FSETP.GEU.AND P0, PT, |R46|, 5.8789094863358348022e-39, PT ;  /* 0x004004022e00780b */ /* 0x000fe20003f0e200 */
[----:B------:R-:W-:-:S06]  /*0960*/  DFMA R50, R46, R50, R46 ;  /* 0x000000322e32722b */ /* 0x000fcc000000002e */
[C---:B------:R-:W-:Y:S02]  /*0970*/  DFMA R44, R52.reuse, R52, -R44 ;  /* 0x00000034342c722b */ /* 0x040fe4000000082c */
[----:B------:R-:W-:Y:S02]  /*0980*/  DADD R52, R52, R52 ;  /* 0x0000000034347229 */ /* 0x000fe40000000034 */
[----:B------:R-:W-:-:S06]  /*0990*/  DFMA R54, -R42, R50, 1 ;  /* 0x3ff000002a36742b */ /* 0x000fcc0000000132 */
[----:B------:R-:W-:Y:S02]  /*09a0*/  DMUL R52, R48, R52 ;  /* 0x0000003430347228 */ /* 0x000fe40000000000 */
[----:B------:R-:W-:Y:S01]  /*09b0*/  DFMA R50, R50, R54, R50 ;  /* 0x000000363232722b */ /* 0x000fe20000000032 */
[----:B------:R-:W-:Y:S10]  /*09c0*/  @P0 BRA `(.L_x_10) ;  /* 0x0000000000100947 */ /* 0x000ff40003800000 */
[----:B------:R-:W-:Y:S02]  /*09d0*/  LOP3.LUT R46, R43, 0x7fffffff, RZ, 0xc0, !PT ;  /* 0x7fffffff2b2e7812 */ /* 0x000fe400078ec0ff */
[----:B------:R-:W-:-:S03]  /*09e0*/  MOV R54, 0xa10 ;  /* 0x00000a1000367802 */ /* 0x000fc60000000f00 */
[----:B------:R-:W-:-:S07]  /*09f0*/  VIADD R46, R46, 0xfff00000 ;  /* 0xfff000002e2e7836 */ /* 0x000fce0000000000 */
[----:B-----5:R-:W-:Y:S05]  /*0a00*/  CALL.REL.NOINC `($__internal_0_$__cuda_sm20_dblrcp_rn_slowpath_v3) ;  /* 0x0000000000a47944 */ /* 0x020fea0003c00000 */
.L_x_10:
[----:B------:R-:W-:Y:S05]  /*0a10*/  BSYNC.RECONVERGENT B2 ;  /* 0x0000000000027941 */ /* 0x000fea0003800200 */
.L_x_9:
[----:B------:R-:W0:Y:S01]  /*0a20*/  LDC.64 R42, c[0x0][0x380] ;  /* 0x0000e000ff2a7b82 */ /* 0x000e220000000a00 */
[----:B------:R-:W1:Y:S01]  /*0a30*/  LDCU UR6, c[0x0][0x360] ;  /* 0x00006c00ff0677ac */ /* 0x000e620008000800 */
[----:B------:R-:W-:Y:S01]  /*0a40*/  DMUL R44, RZ, R44 ;  /* 0x0000002cff2c7228 */ /* 0x000fe20000000000 */
[----:B------:R-:W-:-:S05]  /*0a50*/  IMAD.IADD R59, R59, 0x1, R4 ;  /* 0x000000013b3b7824 */ /* 0x000fca00078e0204 */
[----:B------:R-:W1:Y:S02]  /*0a60*/  LDC R47, c[0x0][0x370] ;  /* 0x0000dc00ff2f7b82 */ /* 0x000e640000000800 */
[----:B------:R-:W-:-:S08]  /*0a70*/  DFMA R44, RZ, R52, R44 ;  /* 0x00000034ff2c722b */ /* 0x000fd0000000002c */
[----:B------:R-:W-:Y:S01]  /*0a80*/  DMUL R44, R44, R50 ;  /* 0x000000322c2c7228 */ /* 0x000fe20000000000 */
[----:B0-----:R-:W-:-:S06]  /*0a90*/  IMAD.WIDE R42, R59, 0x8, R42 ;  /* 0x000000083b2a7825 */ /* 0x001fcc00078e022a */
[----:B------:R0:W-:Y:S01]  /*0aa0*/  STG.E.64 desc[UR4][R42.64], R44 ;  /* 0x0000002c2a007986 */ /* 0x0001e2000c101b04 */
[----:B-1----:R-:W-:-:S05]  /*0ab0*/  IMAD R4, R47, UR6, R4 ;  /* 0x000000062f047c24 */ /* 0x002fca000f8e0204 */
[----:B------:R-:W-:-:S13]  /*0ac0*/  ISETP.GE.AND P0, PT, R4, UR8, PT ;  /* 0x0000000804007c0c */ /* 0x000fda000bf06270 */
[----:B0-----:R-:W-:Y:S05]  /*0ad0*/  @!P0 BRA `(.L_x_11) ;  /* 0xfffffff800f48947 */ /* 0x001fea000383ffff */
[----:B------:R-:W-:Y:S05]  /*0ae0*/  BSYNC.RECONVERGENT B1 ;  /* 0x0000000000017941 */ /* 0x000fea0003800200 */
.L_x_8:
[----:B------:R-:W0:Y:S01]  /*0af0*/  S2R R44, SR_CgaCtaId ;  /* 0x00000000002c7919 */ /* 0x000e220000008800 */
[----:B------:R-:W-:Y:S01]  /*0b00*/  MOV R43, 0x400 ;  /* 0x00000400002b7802 */ /* 0x000fe20000000f00 */
[----:B------:R-:W1:Y:S03]  /*0b10*/  S2R R45, SR_TID.X ;  /* 0x00000000002d7919 */ /* 0x000e660000002100 */
[C---:B------:R-:W-:Y:S01]  /*0b20*/  IADD3 R4, PT, PT, R43.reuse, 0x30a8, RZ ;  /* 0x000030a82b047810 */ /* 0x040fe20007ffe0ff */
[C---:B------:R-:W-:Y:S02]  /*0b30*/  VIADD R5, R43.reuse, 0xa8 ;  /* 0x000000a82b057836 */ /* 0x040fe40000000000 */
[----:B------:R-:W-:Y:S01]  /*0b40*/  VIADD R43, R43, 0x18a8 ;  /* 0x000018a82b2b7836 */ /* 0x000fe20000000000 */
[C---:B0-----:R-:W-:Y:S02]  /*0b50*/  LEA R4, R44.reuse, R4, 0x18 ;  /* 0x000000042c047211 */ /* 0x041fe400078ec0ff */
[----:B------:R-:W-:-:S02]  /*0b60*/  LEA R42, R44, R5, 0x18 ;  /* 0x000000052c2a7211 */ /* 0x000fc400078ec0ff */
[----:B------:R-:W-:Y:S01]  /*0b70*/  LEA R44, R44, R43, 0x18 ;  /* 0x0000002b2c2c7211 */ /* 0x000fe200078ec0ff */
[C---:B-1----:R-:W-:Y:S02]  /*0b80*/  IMAD R5, R45.reuse, 0x18, R4 ;  /* 0x000000182d057824 */ /* 0x042fe400078e0204 */
[C---:B------:R-:W-:Y:S02]  /*0b90*/  IMAD R43, R45.reuse, 0x18, R42 ;  /* 0x000000182d2b7824 */ /* 0x040fe400078e022a */
[----:B------:R-:W-:Y:S01]  /*0ba0*/  IMAD R45, R45, 0x18, R44 ;  /* 0x000000182d2d7824 */ /* 0x000fe200078e022c */
[----:B------:R0:W-:Y:S04]  /*0bb0*/  STS.64 [R5], R8 ;  /* 0x0000000805007388 */ /* 0x0001e80000000a00 */
[----:B------:R0:W-:Y:S04]  /*0bc0*/  STS.64 [R5+0x8], R10 ;  /* 0x0000080a05007388 */ /* 0x0001e80000000a00 */
[----:B------:R0:W-:Y:S04]  /*0bd0*/  STS.64 [R5+0x10], R12 ;  /* 0x0000100c05007388 */ /* 0x0001e80000000a00 */
[----:B-----5:R0:W-:Y:S04]  /*0be0*/  STS.64 [R43], R14 ;  /* 0x0000000e2b007388 */ /* 0x0201e80000000a00 */
[----:B------:R0:W-:Y:S04]  /*0bf0*/  STS.64 [R43+0x8], R34 ;  /* 0x000008222b007388 */ /* 0x0001e80000000a00 */
[----:B------:R0:W-:Y:S04]  /*0c00*/  STS.64 [R43+0x10], R38 ;  /* 0x000010262b007388 */ /* 0x0001e80000000a00 */
[----:B------:R0:W-:Y:S04]  /*0c10*/  STS.64 [R45], R32 ;  /* 0x000000202d007388 */ /* 0x0001e80000000a00 */
[----:B------:R0:W-:Y:S04]  /*0c20*/  STS.64 [R45+0x8], R36 ;  /* 0x000008242d007388 */ /* 0x0001e80000000a00 */
[----:B------:R0:W-:Y:S02]  /*0c30*/  STS.64 [R45+0x10], R40 ;  /* 0x000010282d007388 */ /* 0x0001e40000000a00 */
.L_x_7:
[----:B0-----:R-:W-:Y:S05]  /*0c40*/  BSYNC.RECONVERGENT B0 ;  /* 0x0000000000007941 */ /* 0x001fea0003800200 */
.L_x_6:
[----:B------:R-:W0:Y:S02]  /*0c50*/  LDC R4, c[0x0][0x374] ;  /* 0x0000dd00ff047b82 */ /* 0x000e240000000800 */
[----:B0-----:R-:W-:-:S04]  /*0c60*/  IADD3 R3, PT, PT, R4, R3, RZ ;  /* 0x0000000304037210 */ /* 0x001fc80007ffe0ff */
[----:B------:R-:W-:-:S13]  /*0c70*/  ISETP.GE.U32.AND P0, PT, R3, 0x6, PT ;  /* 0x000000060300780c */ /* 0x000fda0003f06070 */
[----:B------:R-:W-:Y:S05]  /*0c80*/  @!P0 BRA `(.L_x_12) ;  /* 0xfffffff8003c8947 */ /* 0x000fea000383ffff */
[----:B------:R-:W-:Y:S05]  /*0c90*/  EXIT ;  /* 0x000000000000794d */ /* 0x000fea0003800000 */
        .weak           $__internal_0_$__cuda_sm20_dblrcp_rn_slowpath_v3
        .type           $__internal_0_$__cuda_sm20_dblrcp_rn_slowpath_v3,@function
        .size           $__internal_0_$__cuda_sm20_dblrcp_rn_slowpath_v3,(.L_x_18 - $__internal_0_$__cuda_sm20_dblrcp_rn_slowpath_v3)
$__internal_0_$__cuda_sm20_dblrcp_rn_slowpath_v3:
[----:B------:R-:W-:Y:S01]  /*0ca0*/  DSETP.GTU.AND P0, PT, |R42|, +INF , PT ;  /* 0x7ff000002a00742a */ /* 0x000fe20003f0c200 */
[----:B------:R-:W-:-:S13]  /*0cb0*/  BSSY.RECONVERGENT B3, `(.L_x_13) ;  /* 0x0000023000037945 */ /* 0x000fda0003800200 */
[----:B------:R-:W-:Y:S05]  /*0cc0*/  @P0 BRA `(.L_x_14) ;  /* 0x00000000007c0947 */ /* 0x000fea0003800000 */
[----:B------:R-:W-:-:S05]  /*0cd0*/  LOP3.LUT R47, R43, 0x7fffffff, RZ, 0xc0, !PT ;  /* 0x7fffffff2b2f7812 */ /* 0x000fca00078ec0ff */
[----:B------:R-:W-:-:S05]  /*0ce0*/  VIADD R48, R47, 0xffffffff ;  /* 0xffffffff2f307836 */ /* 0x000fca0000000000 */
[----:B------:R-:W-:-:S13]  /*0cf0*/  ISETP.GE.U32.AND P0, PT, R48, 0x7fefffff, PT ;  /* 0x7fefffff3000780c */ /* 0x000fda0003f06070 */
[----:B------:R-:W-:Y:S01]  /*0d00*/  @P0 LOP3.LUT R51, R43, 0x7ff00000, RZ, 0x3c, !PT ;  /* 0x7ff000002b330812 */ /* 0x000fe200078e3cff */
[----:B------:R-:W-:Y:S01]  /*0d10*/  @P0 IMAD.MOV.U32 R50, RZ, RZ, RZ ;  /* 0x000000ffff320224 */ /* 0x000fe200078e00ff */
[----:B------:R-:W-:Y:S06]  /*0d20*/  @P0 BRA `(.L_x_15) ;  /* 0x00000000006c0947 */ /* 0x000fec0003800000 */
[----:B------:R-:W-:-:S13]  /*0d30*/  ISETP.GE.U32.AND P0, PT, R47, 0x1000001, PT ;  /* 0x010000012f00780c */ /* 0x000fda0003f06070 */
[----:B------:R-:W-:Y:S05]  /*0d40*/  @!P0 BRA `(.L_x_16) ;  /* 0x0000000000348947 */ /* 0x000fea0003800000 */
[----:B------:R-:W-:Y:S01]  /*0d50*/  IADD3 R51, PT, PT, R43, -0x3fe00000, RZ ;  /* 0xc02000002b337810 */ /* 0x000fe20007ffe0ff */
[----:B------:R-:W-:-:S03]  /*0d60*/  IMAD.MOV.U32 R50, RZ, RZ, R42 ;  /* 0x000000ffff327224 */ /* 0x000fc600078e002a */
[----:B------:R-:W0:Y:S03]  /*0d70*/  MUFU.RCP64H R47, R51 ;  /* 0x00000033002f7308 */ /* 0x000e260000001800 */
[----:B0-----:R-:W-:-:S08]  /*0d80*/  DFMA R48, -R50, R46, 1 ;  /* 0x3ff000003230742b */ /* 0x001fd0000000012e */
[----:B------:R-:W-:-:S08]  /*0d90*/  DFMA R48, R48, R48, R48 ;  /* 0x000000303030722b */ /* 0x000fd00000000030 */
[----:B------:R-:W-:-:S08]  /*0da0*/  DFMA R48, R46, R48, R46 ;  /* 0x000000302e30722b */ /* 0x000fd0000000002e */
[----:B------:R-:W-:-:S08]  /*0db0*/  DFMA R46, -R50, R48, 1 ;  /* 0x3ff00000322e742b */ /* 0x000fd00000000130 */
[----:B------:R-:W-:-:S08]  /*0dc0*/  DFMA R46, R48, R46, R48 ;  /* 0x0000002e302e722b */ /* 0x000fd00000000030 */
[----:B------:R-:W-:-:S08]  /*0dd0*/  DMUL R46, R46, 2.2250738585072013831e-308 ;  /* 0x001000002e2e7828 */ /* 0x000fd00000000000 */
[----:B------:R-:W-:-:S08]  /*0de0*/  DFMA R42, -R42, R46, 1 ;  /* 0x3ff000002a2a742b */ /* 0x000fd0000000012e */
[----:B------:R-:W-:-:S08]  /*0df0*/  DFMA R42, R42, R42, R42 ;  /* 0x0000002a2a2a722b */ /* 0x000fd0000000002a */
[----:B------:R-:W-:Y:S01]  /*0e00*/  DFMA R50, R46, R42, R46 ;  /* 0x0000002a2e32722b */ /* 0x000fe2000000002e */
[----:B------:R-:W-:Y:S10]  /*0e10*/  BRA `(.L_x_15) ;  /* 0x0000000000307947 */ /* 0x000ff40003800000 */
.L_x_16:
[----:B------:R-:W-:Y:S01]  /*0e20*/  DMUL R48, R42, 8.11296384146066816958e+31 ;  /* 0x469000002a307828 */ /* 0x000fe20000000000 */
[----:B------:R-:W-:-:S05]  /*0e30*/  IMAD.MOV.U32 R42, RZ, RZ, R46 ;  /* 0x000000ffff2a7224 */ /* 0x000fca00078e002e */
[----:B------:R-:W0:Y:S02]  /*0e40*/  MUFU.RCP64H R43, R49 ;  /* 0x00000031002b7308 */ /* 0x000e240000001800 */
[----:B0-----:R-:W-:-:S08]  /*0e50*/  DFMA R46, -R48, R42, 1 ;  /* 0x3ff00000302e742b */ /* 0x001fd0000000012a */
[----:B------:R-:W-:-:S08]  /*0e60*/  DFMA R46, R46, R46, R46 ;  /* 0x0000002e2e2e722b */ /* 0x000fd0000000002e */
[----:B------:R-:W-:-:S08]  /*0e70*/  DFMA R46, R42, R46, R42 ;  /* 0x0000002e2a2e722b */ /* 0x000fd0000000002a */
[----:B------:R-:W-:-:S08]  /*0e80*/  DFMA R42, -R48, R46, 1 ;  /* 0x3ff00000302a742b */ /* 0x000fd0000000012e */
[----:B------:R-:W-:-:S08]  /*0e90*/  DFMA R42, R46, R42, R46 ;  /* 0x0000002a2e2a722b */ /* 0x000fd0000000002e */
[----:B------:R-:W-:Y:S01]  /*0ea0*/  DMUL R50, R42, 8.11296384146066816958e+31 ;  /* 0x469000002a327828 */ /* 0x000fe20000000000 */
[----:B------:R-:W-:Y:S10]  /*0eb0*/  BRA `(.L_x_15) ;  /* 0x0000000000087947 */ /* 0x000ff40003800000 */
.L_x_14:
[----:B------:R-:W-:Y:S02]  /*0ec0*/  LOP3.LUT R51, R43, 0x80000, RZ, 0xfc, !PT ;  /* 0x000800002b337812 */ /* 0x000fe400078efcff */
[----:B------:R-:W-:-:S07]  /*0ed0*/  MOV R50, R42 ;  /* 0x0000002a00327202 */ /* 0x000fce0000000f00 */
.L_x_15:
[----:B------:R-:W-:Y:S05]  /*0ee0*/  BSYNC.RECONVERGENT B3 ;  /* 0x0000000000037941 */ /* 0x000fea0003800200 */
.L_x_13:
[----:B------:R-:W-:-:S04]  /*0ef0*/  IMAD.MOV.U32 R55, RZ, RZ, 0x0 ;  /* 0x00000000ff377424 */ /* 0x000fc800078e00ff */
[----:B------:R-:W-:Y:S05]  /*0f00*/  RET.REL.NODEC R54 `(_Z8responsePdS_S_S_dS_S_iPiS0_S_) ;  /* 0xfffffff0363c7950 */ /* 0x000fea0003c3ffff */
.L_x_17:
[----:B------:R-:W-:-:S00]  /*0f10*/  BRA `(.L_x_17) ;  /* 0xfffffffc00fc7947 */ /* 0x000fc0000383ffff */
[----:B------:R-:W-:-:S00]  /*0f20*/  NOP ;  /* 0x0000000000007918 */ /* 0x000fc00000000000 */
        /* <DEDUP_REMOVED lines=13> */
.L_x_18:


//--------------------- .nv.shared._Z8responsePdS_S_S_dS_S_iPiS0_S_ --------------------------
	.section	.nv.shared._Z8responsePdS_S_S_dS_S_iPiS0_S_,"aw",@nobits
	.sectionflags	@""
	.align	8
.nv.shared._Z8responsePdS_S_S_dS_S_iPiS0_S_:
	.zero		19624


//--------------------- .nv.shared.reserved.0     --------------------------
	.section	.nv.shared.reserved.0,"aw",@nobits
	.weak		__nv_reservedSMEM_offset_0_alias
	.size		__nv_reservedSMEM_offset_0_alias, 0, 64
	.other		__nv_reservedSMEM_offset_0_alias,@"STO_CUDA_RESERVED_SHARED STV_DEFAULT"
__nv_reservedSMEM_offset_0_alias:
	.zero		0
	.zero		64


//--------------------- .nv.constant0._Z8responsePdS_S_S_dS_S_iPiS0_S_ --------------------------
	.section	.nv.constant0._Z8responsePdS_S_S_dS_S_iPiS0_S_,"a",@progbits
	.sectionflags	@""
	.align	4
.nv.constant0._Z8responsePdS_S_S_dS_S_iPiS0_S_:
	.zero		984


//--------------------- SYMBOLS --------------------------

	.type		.nv.reservedSmem.offset0,@object
	.size		.nv.reservedSmem.offset0,0x4
	.type		.nv.reservedSmem.cap,@object
	.size		.nv.reservedSmem.cap,0x4
